	.headerflags	@"EF_CUDA_TEXMODE_UNIFIED EF_CUDA_64BIT_ADDRESS EF_CUDA_ACCELERATORS EF_CUDA_SM90 EF_CUDA_VIRTUAL_SM(EF_CUDA_SM90)"
	.elftype	@"ET_EXEC"


//--------------------- .nv.info                  --------------------------
	.section	.nv.info,"",@"SHT_CUDA_INFO"
	.align	4


	//----- nvinfo : EIATTR_REGCOUNT
	.align		4
        /*0000*/ 	.byte	0x04, 0x2f
        /*0002*/ 	.short	(.L_3 - .L_2)
	.align		4
.L_2:
        /*0004*/ 	.word	index@(triton_poi_fused__native_batch_norm_legit_no_training_add_relu_11)
        /*0008*/ 	.word	0x0000001c


	//----- nvinfo : EIATTR_MIN_STACK_SIZE
	.align		4
.L_3:
        /*000c*/ 	.byte	0x04, 0x12
        /*000e*/ 	.short	(.L_5 - .L_4)
	.align		4
.L_4:
        /*0010*/ 	.word	index@(triton_poi_fused__native_batch_norm_legit_no_training_add_relu_11)
        /*0014*/ 	.word	0x00000000


	//----- nvinfo : EIATTR_FRAME_SIZE
	.align		4
.L_5:
        /*0018*/ 	.byte	0x04, 0x11
        /*001a*/ 	.short	(.L_7 - .L_6)
	.align		4
.L_6:
        /*001c*/ 	.word	index@(triton_poi_fused__native_batch_norm_legit_no_training_add_relu_11)
        /*0020*/ 	.word	0x00000000


	//----- nvinfo : EIATTR_MIN_STACK_SIZE
	.align		4
.L_7:
        /*0024*/ 	.byte	0x04, 0x12
        /*0026*/ 	.short	(.L_9 - .L_8)
	.align		4
.L_8:
        /*0028*/ 	.word	index@(triton_poi_fused__native_batch_norm_legit_no_training_add_relu_11)
        /*002c*/ 	.word	0x00000000
.L_9:


//--------------------- .nv.info.triton_poi_fused__native_batch_norm_legit_no_training_add_relu_11 --------------------------
	.section	.nv.info.triton_poi_fused__native_batch_norm_legit_no_training_add_relu_11,"",@"SHT_CUDA_INFO"
	.sectionflags	@""
	.align	4


	//----- nvinfo : EIATTR_CUDA_API_VERSION
	.align		4
        /*0000*/ 	.byte	0x04, 0x37
        /*0002*/ 	.short	(.L_11 - .L_10)
.L_10:
        /*0004*/ 	.word	0x0000007c


	//----- nvinfo : EIATTR_KPARAM_INFO
	.align		4
.L_11:
        /*0008*/ 	.byte	0x04, 0x17
        /*000a*/ 	.short	(.L_13 - .L_12)
.L_12:
        /*000c*/ 	.word	0x00000000
        /*0010*/ 	.short	0x000b
        /*0012*/ 	.short	0x0058
        /*0014*/ 	.byte	0x00, 0xf0, 0x11, 0x00


	//----- nvinfo : EIATTR_KPARAM_INFO
	.align		4
.L_13:
        /*0018*/ 	.byte	0x04, 0x17
        /*001a*/ 	.short	(.L_15 - .L_14)
.L_14:
        /*001c*/ 	.word	0x00000000
        /*0020*/ 	.short	0x000a
        /*0022*/ 	.short	0x0050
        /*0024*/ 	.byte	0x00, 0xf4, 0x21, 0x00


	//----- nvinfo : EIATTR_KPARAM_INFO
	.align		4
.L_15:
        /*0028*/ 	.byte	0x04, 0x17
        /*002a*/ 	.short	(.L_17 - .L_16)
.L_16:
        /*002c*/ 	.word	0x00000000
        /*0030*/ 	.short	0x0009
        /*0032*/ 	.short	0x0048
        /*0034*/ 	.byte	0x00, 0xf4, 0x21, 0x00


	//----- nvinfo : EIATTR_KPARAM_INFO
	.align		4
.L_17:
        /*0038*/ 	.byte	0x04, 0x17
        /*003a*/ 	.short	(.L_19 - .L_18)
.L_18:
        /*003c*/ 	.word	0x00000000
        /*0040*/ 	.short	0x0008
        /*0042*/ 	.short	0x0040
        /*0044*/ 	.byte	0x00, 0xf4, 0x21, 0x00


	//----- nvinfo : EIATTR_KPARAM_INFO
	.align		4
.L_19:
        /*0048*/ 	.byte	0x04, 0x17
        /*004a*/ 	.short	(.L_21 - .L_20)
.L_20:
        /*004c*/ 	.word	0x00000000
        /*0050*/ 	.short	0x0007
        /*0052*/ 	.short	0x0038
        /*0054*/ 	.byte	0x00, 0xf4, 0x21, 0x00


	//----- nvinfo : EIATTR_KPARAM_INFO
	.align		4
.L_21:
        /*0058*/ 	.byte	0x04, 0x17
        /*005a*/ 	.short	(.L_23 - .L_22)
.L_22:
        /*005c*/ 	.word	0x00000000
        /*0060*/ 	.short	0x0006
        /*0062*/ 	.short	0x0030
        /*0064*/ 	.byte	0x00, 0xf4, 0x21, 0x00


	//----- nvinfo : EIATTR_KPARAM_INFO
	.align		4
.L_23:
        /*0068*/ 	.byte	0x04, 0x17
        /*006a*/ 	.short	(.L_25 - .L_24)
.L_24:
        /*006c*/ 	.word	0x00000000
        /*0070*/ 	.short	0x0005
        /*0072*/ 	.short	0x0028
        /*0074*/ 	.byte	0x00, 0xf4, 0x21, 0x00


	//----- nvinfo : EIATTR_KPARAM_INFO
	.align		4
.L_25:
        /*0078*/ 	.byte	0x04, 0x17
        /*007a*/ 	.short	(.L_27 - .L_26)
.L_26:
        /*007c*/ 	.word	0x00000000
        /*0080*/ 	.short	0x0004
        /*0082*/ 	.short	0x0020
        /*0084*/ 	.byte	0x00, 0xf4, 0x21, 0x00


	//----- nvinfo : EIATTR_KPARAM_INFO
	.align		4
.L_27:
        /*0088*/ 	.byte	0x04, 0x17
        /*008a*/ 	.short	(.L_29 - .L_28)
.L_28:
        /*008c*/ 	.word	0x00000000
        /*0090*/ 	.short	0x0003
        /*0092*/ 	.short	0x0018
        /*0094*/ 	.byte	0x00, 0xf4, 0x21, 0x00


	//----- nvinfo : EIATTR_KPARAM_INFO
	.align		4
.L_29:
        /*0098*/ 	.byte	0x04, 0x17
        /*009a*/ 	.short	(.L_31 - .L_30)
.L_30:
        /*009c*/ 	.word	0x00000000
        /*00a0*/ 	.short	0x0002
        /*00a2*/ 	.short	0x0010
        /*00a4*/ 	.byte	0x00, 0xf4, 0x21, 0x00


	//----- nvinfo : EIATTR_KPARAM_INFO
	.align		4
.L_31:
        /*00a8*/ 	.byte	0x04, 0x17
        /*00aa*/ 	.short	(.L_33 - .L_32)
.L_32:
        /*00ac*/ 	.word	0x00000000
        /*00b0*/ 	.short	0x0001
        /*00b2*/ 	.short	0x0008
        /*00b4*/ 	.byte	0x00, 0xf4, 0x21, 0x00


	//----- nvinfo : EIATTR_KPARAM_INFO
	.align		4
.L_33:
        /*00b8*/ 	.byte	0x04, 0x17
        /*00ba*/ 	.short	(.L_35 - .L_34)
.L_34:
        /*00bc*/ 	.word	0x00000000
        /*00c0*/ 	.short	0x0000
        /*00c2*/ 	.short	0x0000
        /*00c4*/ 	.byte	0x00, 0xf4, 0x21, 0x00


	//----- nvinfo : EIATTR_SPARSE_MMA_MASK
	.align		4
.L_35:
        /*00c8*/ 	.byte	0x03, 0x50
        /*00ca*/ 	.short	0x0000


	//----- nvinfo : EIATTR_MAXREG_COUNT
	.align		4
        /*00cc*/ 	.byte	0x03, 0x1b
        /*00ce*/ 	.short	0x00ff


	//----- nvinfo : EIATTR_EXIT_INSTR_OFFSETS
	.align		4
        /*00d0*/ 	.byte	0x04, 0x1c
        /*00d2*/ 	.short	(.L_37 - .L_36)


	//   ....[0]....
.L_36:
        /*00d4*/ 	.word	0x000004d0


	//----- nvinfo : EIATTR_REQNTID
	.align		4
.L_37:
        /*00d8*/ 	.byte	0x04, 0x10
        /*00da*/ 	.short	(.L_39 - .L_38)
.L_38:
        /*00dc*/ 	.word	0x00000080
        /*00e0*/ 	.word	0x00000001
        /*00e4*/ 	.word	0x00000001


	//----- nvinfo : EIATTR_CBANK_PARAM_SIZE
	.align		4
.L_39:
        /*00e8*/ 	.byte	0x03, 0x19
        /*00ea*/ 	.short	0x005c


	//----- nvinfo : EIATTR_PARAM_CBANK
	.align		4
        /*00ec*/ 	.byte	0x04, 0x0a
        /*00ee*/ 	.short	(.L_41 - .L_40)
	.align		4
.L_40:
        /*00f0*/ 	.word	index@(.nv.constant0.triton_poi_fused__native_batch_norm_legit_no_training_add_relu_11)
        /*00f4*/ 	.short	0x0210
        /*00f6*/ 	.short	0x005c


	//----- nvinfo : EIATTR_SW_WAR
	.align		4
.L_41:
        /*00f8*/ 	.byte	0x04, 0x36
        /*00fa*/ 	.short	(.L_43 - .L_42)
.L_42:
        /*00fc*/ 	.word	0x00000008
.L_43:


//--------------------- .nv.callgraph             --------------------------
	.section	.nv.callgraph,"",@"SHT_CUDA_CALLGRAPH"
	.align	4
	.sectionentsize	8
	.align		4
        /*0000*/ 	.word	0x00000000
	.align		4
        /*0004*/ 	.word	0xffffffff
	.align		4
        /*0008*/ 	.word	0x00000000
	.align		4
        /*000c*/ 	.word	0xfffffffe
	.align		4
        /*0010*/ 	.word	0x00000000
	.align		4
        /*0014*/ 	.word	0xfffffffd
	.align		4
        /*0018*/ 	.word	0x00000000
	.align		4
        /*001c*/ 	.word	0xfffffffc


//--------------------- .nv.constant4             --------------------------
	.section	.nv.constant4,"a",@progbits
	.align	8
	.align		8
.nv.constant4:
        /*0000*/ 	.dword	_$_str
	.align		8
        /*0008*/ 	.dword	_$_str_$_2


//--------------------- .text.triton_poi_fused__native_batch_norm_legit_no_training_add_relu_11 --------------------------
	.section	.text.triton_poi_fused__native_batch_norm_legit_no_training_add_relu_11,"ax",@progbits
	.align	128
        .global         triton_poi_fused__native_batch_norm_legit_no_training_add_relu_11
        .type           triton_poi_fused__native_batch_norm_legit_no_training_add_relu_11,@function
        .size           triton_poi_fused__native_batch_norm_legit_no_training_add_relu_11,(.L_x_1 - triton_poi_fused__native_batch_norm_legit_no_training_add_relu_11)
        .other          triton_poi_fused__native_batch_norm_legit_no_training_add_relu_11,@"STO_CUDA_ENTRY STV_DEFAULT"
triton_poi_fused__native_batch_norm_legit_no_training_add_relu_11:
.text.triton_poi_fused__native_batch_norm_legit_no_training_add_relu_11:
[----:B------:R-:W-:Y:S01]  /*0000*/  LDC R1, c[0x0][0x28] ;  /* 0x00000a00ff017b82 */ /* 0x000fe20000000800 */
[----:B------:R-:W1:Y:S07]  /*0010*/  S2R R10, SR_TID.X ;  /* 0x00000000000a7919 */ /* 0x000e6e0000002100 */
[----:B------:R-:W2:Y:S01]  /*0020*/  LDC.64 R14, c[0x0][0x228] ;  /* 0x00008a00ff0e7b82 */ /* 0x000ea20000000a00 */
[----:B------:R-:W-:Y:S01]  /*0030*/  ULDC.64 UR4, c[0x0][0x208] ;  /* 0x0000820000047ab9 */ /* 0x000fe20000000a00 */
[----:B------:R-:W3:Y:S06]  /*0040*/  S2R R3, SR_CTAID.X ;  /* 0x0000000000037919 */ /* 0x000eec0000002500 */
[----:B------:R-:W4:Y:S08]  /*0050*/  LDC.64 R22, c[0x0][0x250] ;  /* 0x00009400ff167b82 */ /* 0x000f300000000a00 */
[----:B------:R-:W5:Y:S08]  /*0060*/  LDC.64 R18, c[0x0][0x248] ;  /* 0x00009200ff127b82 */ /* 0x000f700000000a00 */
[----:B------:R-:W5:Y:S01]  /*0070*/  LDC.64 R24, c[0x0][0x218] ;  /* 0x00008600ff187b82 */ /* 0x000f620000000a00 */
[----:B-1----:R-:W-:-:S07]  /*0080*/  LOP3.LUT R10, R10, 0x7f, RZ, 0xc0, !PT ;  /* 0x0000007f0a0a7812 */ /* 0x002fce00078ec0ff */
[----:B------:R-:W1:Y:S01]  /*0090*/  LDC.64 R16, c[0x0][0x220] ;  /* 0x00008800ff107b82 */ /* 0x000e620000000a00 */
[----:B---3--:R-:W-:Y:S02]  /*00a0*/  SHF.R.S32.HI R0, RZ, 0x18, R3 ;  /* 0x00000018ff007819 */ /* 0x008fe40000011403 */
[----:B------:R-:W-:Y:S02]  /*00b0*/  LEA R10, R3, R10, 0x7 ;  /* 0x0000000a030a7211 */ /* 0x000fe400078e38ff */
[----:B------:R-:W-:-:S03]  /*00c0*/  SGXT R3, R0, 0x1 ;  /* 0x000000010003781a */ /* 0x000fc60000000200 */
[----:B------:R-:W3:Y:S01]  /*00d0*/  LDC.64 R20, c[0x0][0x240] ;  /* 0x00009000ff147b82 */ /* 0x000ee20000000a00 */
[----:B------:R-:W-:-:S04]  /*00e0*/  LEA.HI R3, R3, R10, RZ, 0x2 ;  /* 0x0000000a03037211 */ /* 0x000fc800078f10ff */
[----:B------:R-:W-:-:S03]  /*00f0*/  SHF.R.S32.HI R13, RZ, 0x2, R3 ;  /* 0x00000002ff0d7819 */ /* 0x000fc60000011403 */
[----:B------:R-:W3:Y:S01]  /*0100*/  LDC.64 R8, c[0x0][0x230] ;  /* 0x00008c00ff087b82 */ /* 0x000ee20000000a00 */
[----:B------:R-:W-:-:S04]  /*0110*/  SHF.R.S32.HI R0, RZ, 0x1f, R3 ;  /* 0x0000001fff007819 */ /* 0x000fc80000011403 */
[----:B------:R-:W-:-:S03]  /*0120*/  LEA.HI R0, R0, R13, RZ, 0x9 ;  /* 0x0000000d00007211 */ /* 0x000fc600078f48ff */
[----:B------:R-:W3:Y:S01]  /*0130*/  LDC.64 R6, c[0x0][0x238] ;  /* 0x00008e00ff067b82 */ /* 0x000ee20000000a00 */
[----:B------:R-:W-:-:S04]  /*0140*/  LOP3.LUT R0, R0, 0xfffffe00, RZ, 0xc0, !PT ;  /* 0xfffffe0000007812 */ /* 0x000fc800078ec0ff */
[----:B------:R-:W-:-:S03]  /*0150*/  IADD3 R13, R13, -R0, RZ ;  /* 0x800000000d0d7210 */ /* 0x000fc60007ffe0ff */
[----:B------:R-:W3:Y:S02]  /*0160*/  LDC.64 R4, c[0x0][0x258] ;  /* 0x00009600ff047b82 */ /* 0x000ee40000000a00 */
[----:B--2---:R-:W-:-:S04]  /*0170*/  IMAD.WIDE R14, R13, 0x4, R14 ;  /* 0x000000040d0e7825 */ /* 0x004fc800078e020e */
[C---:B----4-:R-:W-:Y:S01]  /*0180*/  IMAD.WIDE R22, R13.reuse, 0x4, R22 ;  /* 0x000000040d167825 */ /* 0x050fe200078e0216 */
[----:B------:R2:W4:Y:S01]  /*0190*/  LDG.E.EL R0, desc[UR4][R14.64] ;  /* 0x000000040e007981 */ /* 0x000522000c2e1900 */
[----:B------:R-:W3:Y:S03]  /*01a0*/  LDC.64 R2, c[0x0][0x260] ;  /* 0x00009800ff027b82 */ /* 0x000ee60000000a00 */
[----:B------:R-:W4:Y:S01]  /*01b0*/  LDG.E.EL R11, desc[UR4][R22.64] ;  /* 0x00000004160b7981 */ /* 0x000f22000c2e1900 */
[----:B-----5:R-:W-:-:S04]  /*01c0*/  IMAD.WIDE R18, R13, 0x4, R18 ;  /* 0x000000040d127825 */ /* 0x020fc800078e0212 */
[C---:B-1----:R-:W-:Y:S02]  /*01d0*/  IMAD.WIDE R16, R13.reuse, 0x4, R16 ;  /* 0x000000040d107825 */ /* 0x042fe400078e0210 */
[----:B------:R-:W5:Y:S02]  /*01e0*/  LDG.E.EL R19, desc[UR4][R18.64] ;  /* 0x0000000412137981 */ /* 0x000f64000c2e1900 */
[C---:B0-2---:R-:W-:Y:S02]  /*01f0*/  IMAD.WIDE R14, R10.reuse, 0x4, R24 ;  /* 0x000000040a0e7825 */ /* 0x045fe400078e0218 */
[----:B------:R-:W2:Y:S02]  /*0200*/  LDG.E.EL R17, desc[UR4][R16.64] ;  /* 0x0000000410117981 */ /* 0x000ea4000c2e1900 */
[----:B---3--:R-:W-:Y:S02]  /*0210*/  IMAD.WIDE R20, R10, 0x4, R20 ;  /* 0x000000040a147825 */ /* 0x008fe400078e0214 */
[----:B------:R-:W2:Y:S02]  /*0220*/  LDG.E R14, desc[UR4][R14.64] ;  /* 0x000000040e0e7981 */ /* 0x000ea4000c1e1900 */
[----:B------:R-:W-:-:S02]  /*0230*/  IMAD.WIDE R8, R13, 0x4, R8 ;  /* 0x000000040d087825 */ /* 0x000fc400078e0208 */
[----:B------:R-:W5:Y:S02]  /*0240*/  LDG.E R12, desc[UR4][R20.64] ;  /* 0x00000004140c7981 */ /* 0x000f64000c1e1900 */
[C---:B------:R-:W-:Y:S02]  /*0250*/  IMAD.WIDE R6, R13.reuse, 0x4, R6 ;  /* 0x000000040d067825 */ /* 0x040fe400078e0206 */
[----:B------:R-:W3:Y:S02]  /*0260*/  LDG.E.EL R8, desc[UR4][R8.64] ;  /* 0x0000000408087981 */ /* 0x000ee4000c2e1900 */
[C---:B------:R-:W-:Y:S02]  /*0270*/  IMAD.WIDE R4, R13.reuse, 0x4, R4 ;  /* 0x000000040d047825 */ /* 0x040fe400078e0204 */
[----:B------:R-:W3:Y:S02]  /*0280*/  LDG.E.EL R7, desc[UR4][R6.64] ;  /* 0x0000000406077981 */ /* 0x000ee4000c2e1900 */
[----:B------:R-:W-:-:S02]  /*0290*/  IMAD.WIDE R2, R13, 0x4, R2 ;  /* 0x000000040d027825 */ /* 0x000fc400078e0202 */
[----:B------:R0:W2:Y:S04]  /*02a0*/  LDG.E.EL R4, desc[UR4][R4.64] ;  /* 0x0000000404047981 */ /* 0x0000a8000c2e1900 */
[----:B------:R1:W2:Y:S01]  /*02b0*/  LDG.E.EL R13, desc[UR4][R2.64] ;  /* 0x00000004020d7981 */ /* 0x0002a2000c2e1900 */
[----:B0-----:R-:W-:Y:S01]  /*02c0*/  HFMA2.MMA R5, -RZ, RZ, 1.625, 0 ;  /* 0x3e800000ff057435 */ /* 0x001fe200000001ff */
[----:B-1----:R-:W0:Y:S02]  /*02d0*/  LDC.64 R2, c[0x0][0x210] ;  /* 0x00008400ff027b82 */ /* 0x002e240000000a00 */
[----:B0-----:R-:W-:-:S04]  /*02e0*/  IMAD.WIDE R2, R10, 0x4, R2 ;  /* 0x000000040a027825 */ /* 0x001fc800078e0202 */
[----:B----4-:R-:W-:Y:S01]  /*02f0*/  FADD R0, R0, 9.9999997473787516356e-06 ;  /* 0x3727c5ac00007421 */ /* 0x010fe20000000000 */
[----:B------:R-:W-:-:S03]  /*0300*/  FADD R11, R11, 9.9999997473787516356e-06 ;  /* 0x3727c5ac0b0b7421 */ /* 0x000fc60000000000 */
[----:B------:R-:W0:Y:S08]  /*0310*/  MUFU.SQRT R15, R0 ;  /* 0x00000000000f7308 */ /* 0x000e300000002000 */
[----:B------:R-:W1:Y:S01]  /*0320*/  MUFU.SQRT R16, R11 ;  /* 0x0000000b00107308 */ /* 0x000e620000002000 */
[C---:B0-----:R-:W-:Y:S02]  /*0330*/  FSETP.GT.AND P0, PT, R15.reuse, 8.50705917302346158658e+37, PT ;  /* 0x7e8000000f00780b */ /* 0x041fe40003f04000 */
[----:B------:R-:W-:-:S02]  /*0340*/  FSETP.GEU.AND P2, PT, R15, 1.175494350822287508e-38, PT ;  /* 0x008000000f00780b */ /* 0x000fc40003f4e000 */
[C---:B-1----:R-:W-:Y:S02]  /*0350*/  FSETP.GT.AND P1, PT, R16.reuse, 8.50705917302346158658e+37, PT ;  /* 0x7e8000001000780b */ /* 0x042fe40003f24000 */
[----:B------:R-:W-:-:S07]  /*0360*/  FSETP.GEU.AND P3, PT, R16, 1.175494350822287508e-38, PT ;  /* 0x008000001000780b */ /* 0x000fce0003f6e000 */
[----:B------:R-:W-:-:S04]  /*0370*/  @P0 FMUL R15, R15, 0.25 ;  /* 0x3e8000000f0f0820 */ /* 0x000fc80000400000 */
[----:B------:R-:W-:Y:S01]  /*0380*/  @!P2 FMUL R15, R15, 16777216 ;  /* 0x4b8000000f0fa820 */ /* 0x000fe20000400000 */
[----:B------:R-:W-:-:S04]  /*0390*/  @P1 FMUL R16, R16, 0.25 ;  /* 0x3e80000010101820 */ /* 0x000fc80000400000 */
[----:B------:R-:W-:Y:S01]  /*03a0*/  @!P3 FMUL R16, R16, 16777216 ;  /* 0x4b8000001010b820 */ /* 0x000fe20000400000 */
[----:B------:R-:W0:Y:S01]  /*03b0*/  MUFU.RCP R15, R15 ;  /* 0x0000000f000f7308 */ /* 0x000e220000001000 */
[----:B------:R-:W-:-:S07]  /*03c0*/  FSEL R0, R5, 1, P0 ;  /* 0x3f80000005007808 */ /* 0x000fce0000000000 */
[----:B------:R-:W1:Y:S01]  /*03d0*/  MUFU.RCP R16, R16 ;  /* 0x0000001000107308 */ /* 0x000e620000001000 */
[----:B------:R-:W-:Y:S01]  /*03e0*/  FSEL R5, R5, 1, P1 ;  /* 0x3f80000005057808 */ /* 0x000fe20000800000 */
[----:B------:R-:W-:-:S04]  /*03f0*/  @!P2 FMUL R0, R0, 16777216 ;  /* 0x4b8000000000a820 */ /* 0x000fc80000400000 */
[----:B------:R-:W-:Y:S01]  /*0400*/  @!P3 FMUL R5, R5, 16777216 ;  /* 0x4b8000000505b820 */ /* 0x000fe20000400000 */
[----:B-----5:R-:W-:Y:S01]  /*0410*/  FADD R12, R12, -R19 ;  /* 0x800000130c0c7221 */ /* 0x020fe20000000000 */
[----:B0-----:R-:W-:Y:S01]  /*0420*/  FMUL R0, R15, R0 ;  /* 0x000000000f007220 */ /* 0x001fe20000400000 */
[----:B--2---:R-:W-:Y:S01]  /*0430*/  FADD R17, R14, -R17 ;  /* 0x800000110e117221 */ /* 0x004fe20000000000 */
[----:B-1----:R-:W-:-:S03]  /*0440*/  FMUL R5, R16, R5 ;  /* 0x0000000510057220 */ /* 0x002fc60000400000 */
[----:B------:R-:W-:Y:S01]  /*0450*/  FMUL R0, R0, R17 ;  /* 0x0000001100007220 */ /* 0x000fe20000400000 */
[----:B------:R-:W-:-:S03]  /*0460*/  FMUL R5, R5, R12 ;  /* 0x0000000c05057220 */ /* 0x000fc60000400000 */
[----:B---3--:R-:W-:Y:S01]  /*0470*/  FFMA R0, R8, R0, R7 ;  /* 0x0000000008007223 */ /* 0x008fe20000000007 */
[----:B------:R-:W-:-:S04]  /*0480*/  FFMA R5, R4, R5, R13 ;  /* 0x0000000504057223 */ /* 0x000fc8000000000d */
[C---:B------:R-:W-:Y:S01]  /*0490*/  FADD R4, R0.reuse, R5 ;  /* 0x0000000500047221 */ /* 0x040fe20000000000 */
[----:B------:R-:W-:-:S04]  /*04a0*/  FSETP.GEU.AND P0, PT, R0, -R5, PT ;  /* 0x800000050000720b */ /* 0x000fc80003f0e000 */
[----:B------:R-:W-:-:S05]  /*04b0*/  FSEL R5, R4, RZ, P0 ;  /* 0x000000ff04057208 */ /* 0x000fca0000000000 */
[----:B------:R-:W-:Y:S01]  /*04c0*/  STG.E desc[UR4][R2.64], R5 ;  /* 0x0000000502007986 */ /* 0x000fe2000c101904 */
[----:B------:R-:W-:Y:S05]  /*04d0*/  EXIT ;  /* 0x000000000000794d */ /* 0x000fea0003800000 */
.L_x_0:
[----:B------:R-:W-:-:S00]  /*04e0*/  BRA `(.L_x_0) ;  /* 0xfffffffc00fc7947 */ /* 0x000fc0000383ffff */
[----:B------:R-:W-:-:S00]  /*04f0*/  NOP ;  /* 0x0000000000007918 */ /* 0x000fc00000000000 */
        /* <DEDUP_REMOVED lines=8> */
.L_x_1:


//--------------------- .nv.global.init           --------------------------
	.section	.nv.global.init,"aw",@progbits
.nv.global.init:
	.type		_$_str,@object
	.size		_$_str,(_$_str_$_2 - _$_str)
_$_str:
        /*0000*/ 	.byte	0x5f, 0x5f, 0x43, 0x55, 0x44, 0x41, 0x5f, 0x46, 0x54, 0x5a, 0x00
	.type		_$_str_$_2,@object
	.size		_$_str_$_2,(.L_1 - _$_str_$_2)
_$_str_$_2:
        /*000b*/ 	.byte	0x5f, 0x5f, 0x43, 0x55, 0x44, 0x41, 0x5f, 0x50, 0x52, 0x45, 0x43, 0x5f, 0x53, 0x51, 0x52, 0x54
        /*001b*/ 	.byte	0x00
.L_1:


//--------------------- .nv.constant0.triton_poi_fused__native_batch_norm_legit_no_training_add_relu_11 --------------------------
	.section	.nv.constant0.triton_poi_fused__native_batch_norm_legit_no_training_add_relu_11,"a",@progbits
	.sectionflags	@""
	.align	4
.nv.constant0.triton_poi_fused__native_batch_norm_legit_no_training_add_relu_11:
	.zero		620
